//
// Generated by NVIDIA NVVM Compiler
//
// Compiler Build ID: CL-36424714
// Cuda compilation tools, release 13.0, V13.0.88
// Based on NVVM 20.0.0
//

.version 9.0
.target sm_100
.address_size 64

	// .globl	_Z15double_elementsPii

.visible .entry _Z15double_elementsPii(
	.param .u64 .ptr .align 1 _Z15double_elementsPii_param_0,
	.param .u32 _Z15double_elementsPii_param_1
)
{
	.reg .pred 	%p<7>;
	.reg .b32 	%r<41>;
	.reg .b64 	%rd<11>;

	ld.param.u64 	%rd2, [_Z15double_elementsPii_param_0];
	ld.param.u32 	%r12, [_Z15double_elementsPii_param_1];
	cvta.to.global.u64 	%rd1, %rd2;
	mov.u32 	%r13, %ctaid.x;
	mov.u32 	%r14, %ntid.x;
	mov.u32 	%r15, %tid.x;
	mad.lo.s32 	%r39, %r13, %r14, %r15;
	mov.u32 	%r16, %nctaid.x;
	mul.lo.s32 	%r2, %r16, %r14;
	setp.ge.s32 	%p1, %r39, %r12;
	@%p1 bra 	$L__BB0_7;
	add.s32 	%r17, %r39, %r2;
	max.s32 	%r18, %r12, %r17;
	setp.lt.s32 	%p2, %r17, %r12;
	selp.u32 	%r19, 1, 0, %p2;
	add.s32 	%r20, %r17, %r19;
	sub.s32 	%r21, %r18, %r20;
	div.u32 	%r22, %r21, %r2;
	add.s32 	%r3, %r22, %r19;
	and.b32  	%r23, %r3, 3;
	setp.eq.s32 	%p3, %r23, 3;
	@%p3 bra 	$L__BB0_4;
	add.s32 	%r24, %r3, 1;
	and.b32  	%r25, %r24, 3;
	neg.s32 	%r37, %r25;
$L__BB0_3:
	.pragma "nounroll";
	mul.wide.s32 	%rd3, %r39, 4;
	add.s64 	%rd4, %rd1, %rd3;
	ld.global.u32 	%r26, [%rd4];
	shl.b32 	%r27, %r26, 1;
	st.global.u32 	[%rd4], %r27;
	add.s32 	%r39, %r39, %r2;
	add.s32 	%r37, %r37, 1;
	setp.ne.s32 	%p4, %r37, 0;
	@%p4 bra 	$L__BB0_3;
$L__BB0_4:
	setp.lt.u32 	%p5, %r3, 3;
	@%p5 bra 	$L__BB0_7;
	mul.wide.s32 	%rd7, %r2, 4;
	shl.b32 	%r36, %r2, 2;
$L__BB0_6:
	mul.wide.s32 	%rd5, %r39, 4;
	add.s64 	%rd6, %rd1, %rd5;
	ld.global.u32 	%r28, [%rd6];
	shl.b32 	%r29, %r28, 1;
	st.global.u32 	[%rd6], %r29;
	add.s64 	%rd8, %rd6, %rd7;
	ld.global.u32 	%r30, [%rd8];
	shl.b32 	%r31, %r30, 1;
	st.global.u32 	[%rd8], %r31;
	add.s64 	%rd9, %rd8, %rd7;
	ld.global.u32 	%r32, [%rd9];
	shl.b32 	%r33, %r32, 1;
	st.global.u32 	[%rd9], %r33;
	add.s64 	%rd10, %rd9, %rd7;
	ld.global.u32 	%r34, [%rd10];
	shl.b32 	%r35, %r34, 1;
	st.global.u32 	[%rd10], %r35;
	add.s32 	%r39, %r36, %r39;
	setp.lt.s32 	%p6, %r39, %r12;
	@%p6 bra 	$L__BB0_6;
$L__BB0_7:
	ret;

}


// ===== COMPILED SASS (sm_100) =====

	.target	sm_100

	.elftype	@"ET_EXEC"


//--------------------- .note.nv.tkinfo           --------------------------
	.section	.note.nv.tkinfo,"",@"SHT_NOTE"
	.sectionflags	@"SHF_NOTE_NV_TKINFO"
	.tkinfo
        /*0018*/ 	.word	0x00000002
        /*0030*/ 	.string	""
        /*0030*/ 	.string	"ptxas"
        /*0030*/ 	.string	"Cuda compilation tools, release 13.0, V13.0.88"
        /*0030*/ 	.string	"Build cuda_13.0.r13.0/compiler.36424714_0"
        /*0030*/ 	.string	"-arch sm_100 -m 64 "



//--------------------- .note.nv.cuinfo           --------------------------
	.section	.note.nv.cuinfo,"",@"SHT_NOTE"
	.sectionflags	@"SHF_NOTE_NV_CUINFO"
        /*0018*/ 	.short	0x0002
        /*001a*/ 	.short	0x0064
        /*001c*/ 	.short	0x0082
	.zero		2


//--------------------- .nv.info                  --------------------------
	.section	.nv.info,"",@"SHT_CUDA_INFO"
	.align	4


	//----- nvinfo : EIATTR_REGCOUNT
	.align		4
        /*0000*/ 	.byte	0x04, 0x2f
        /*0002*/ 	.short	(.L_1 - .L_0)
	.align		4
.L_0:
        /*0004*/ 	.word	index@(_Z15double_elementsPii)
        /*0008*/ 	.word	0x00000018


	//----- nvinfo : EIATTR_FRAME_SIZE
	.align		4
.L_1:
        /*000c*/ 	.byte	0x04, 0x11
        /*000e*/ 	.short	(.L_3 - .L_2)
	.align		4
.L_2:
        /*0010*/ 	.word	index@(_Z15double_elementsPii)
        /*0014*/ 	.word	0x00000000


	//----- nvinfo : EIATTR_MIN_STACK_SIZE
	.align		4
.L_3:
        /*0018*/ 	.byte	0x04, 0x12
        /*001a*/ 	.short	(.L_5 - .L_4)
	.align		4
.L_4:
        /*001c*/ 	.word	index@(_Z15double_elementsPii)
        /*0020*/ 	.word	0x00000000
.L_5:


//--------------------- .nv.compat                --------------------------
	.section	.nv.compat,"",@"SHT_CUDA_COMPAT_INFO"
	.align	4
        /*0000*/ 	.byte	0x02, 0x09, 0x00, 0x00, 0x02, 0x02, 0x01, 0x00, 0x02, 0x05, 0x05, 0x00, 0x03, 0x07, 0x01, 0x01
        /*0010*/ 	.byte	0x02, 0x03, 0x00, 0x00, 0x02, 0x06, 0x01, 0x00, 0x04, 0x0b, 0x08, 0x00, 0x09, 0x00, 0x00, 0x00
        /*0020*/ 	.byte	0x00, 0x00, 0x00, 0x00


//--------------------- .nv.info._Z15double_elementsPii --------------------------
	.section	.nv.info._Z15double_elementsPii,"",@"SHT_CUDA_INFO"
	.sectionflags	@""
	.align	4


	//----- nvinfo : EIATTR_CUDA_API_VERSION
	.align		4
        /*0000*/ 	.byte	0x04, 0x37
        /*0002*/ 	.short	(.L_7 - .L_6)
.L_6:
        /*0004*/ 	.word	0x00000082


	//----- nvinfo : EIATTR_KPARAM_INFO
	.align		4
.L_7:
        /*0008*/ 	.byte	0x04, 0x17
        /*000a*/ 	.short	(.L_9 - .L_8)
.L_8:
        /*000c*/ 	.word	0x00000000
        /*0010*/ 	.short	0x0001
        /*0012*/ 	.short	0x0008
        /*0014*/ 	.byte	0x00, 0xf0, 0x11, 0x00


	//----- nvinfo : EIATTR_KPARAM_INFO
	.align		4
.L_9:
        /*0018*/ 	.byte	0x04, 0x17
        /*001a*/ 	.short	(.L_11 - .L_10)
.L_10:
        /*001c*/ 	.word	0x00000000
        /*0020*/ 	.short	0x0000
        /*0022*/ 	.short	0x0000
        /*0024*/ 	.byte	0x00, 0xf5, 0x21, 0x00


	//----- nvinfo : EIATTR_SPARSE_MMA_MASK
	.align		4
.L_11:
        /*0028*/ 	.byte	0x03, 0x50
        /*002a*/ 	.short	0x0000


	//----- nvinfo : EIATTR_MAXREG_COUNT
	.align		4
        /*002c*/ 	.byte	0x03, 0x1b
        /*002e*/ 	.short	0x00ff


	//----- nvinfo : EIATTR_MERCURY_ISA_VERSION
	.align		4
        /*0030*/ 	.byte	0x03, 0x5f
        /*0032*/ 	.short	0x0101


	//----- nvinfo : EIATTR_VRC_CTA_INIT_COUNT
	.align		4
        /*0034*/ 	.byte	0x02, 0x4a
	.zero		1
	.zero		1


	//----- nvinfo : EIATTR_EXIT_INSTR_OFFSETS
	.align		4
        /*0038*/ 	.byte	0x04, 0x1c
        /*003a*/ 	.short	(.L_13 - .L_12)


	//   ....[0]....
.L_12:
        /*003c*/ 	.word	0x00000090


	//   ....[1]....
        /*0040*/ 	.word	0x00000360


	//   ....[2]....
        /*0044*/ 	.word	0x000004a0


	//----- nvinfo : EIATTR_CRS_STACK_SIZE
	.align		4
.L_13:
        /*0048*/ 	.byte	0x04, 0x1e
        /*004a*/ 	.short	(.L_15 - .L_14)
.L_14:
        /*004c*/ 	.word	0x00000000


	//----- nvinfo : EIATTR_CBANK_PARAM_SIZE
	.align		4
.L_15:
        /*0050*/ 	.byte	0x03, 0x19
        /*0052*/ 	.short	0x000c


	//----- nvinfo : EIATTR_PARAM_CBANK
	.align		4
        /*0054*/ 	.byte	0x04, 0x0a
        /*0056*/ 	.short	(.L_17 - .L_16)
	.align		4
.L_16:
        /*0058*/ 	.word	index@(.nv.constant0._Z15double_elementsPii)
        /*005c*/ 	.short	0x0380
        /*005e*/ 	.short	0x000c


	//----- nvinfo : EIATTR_SW_WAR
	.align		4
.L_17:
        /*0060*/ 	.byte	0x04, 0x36
        /*0062*/ 	.short	(.L_19 - .L_18)
.L_18:
        /*0064*/ 	.word	0x00000008
.L_19:


//--------------------- .nv.callgraph             --------------------------
	.section	.nv.callgraph,"",@"SHT_CUDA_CALLGRAPH"
	.align	4
	.sectionentsize	8
	.align		4
        /*0000*/ 	.word	0x00000000
	.align		4
        /*0004*/ 	.word	0xffffffff
	.align		4
        /*0008*/ 	.word	0x00000000
	.align		4
        /*000c*/ 	.word	0xfffffffe
	.align		4
        /*0010*/ 	.word	0x00000000
	.align		4
        /*0014*/ 	.word	0xfffffffd
	.align		4
        /*0018*/ 	.word	0x00000000
	.align		4
        /*001c*/ 	.word	0xfffffffc


//--------------------- .text._Z15double_elementsPii --------------------------
	.section	.text._Z15double_elementsPii,"ax",@progbits
	.align	128
        .global         _Z15double_elementsPii
        .type           _Z15double_elementsPii,@function
        .size           _Z15double_elementsPii,(.L_x_5 - _Z15double_elementsPii)
        .other          _Z15double_elementsPii,@"STO_CUDA_ENTRY STV_DEFAULT"
_Z15double_elementsPii:
.text._Z15double_elementsPii:
[----:B------:R-:W-:Y:S01]  /*0000*/  LDC R1, c[0x0][0x37c] ;  /* 0x0000df00ff017b82 */ /* 0x000fe20000000800 */
[----:B------:R-:W0:Y:S07]  /*0010*/  S2R R5, SR_TID.X ;  /* 0x0000000000057919 */ /* 0x000e2e0000002100 */
[----:B------:R-:W0:Y:S01]  /*0020*/  S2UR UR4, SR_CTAID.X ;  /* 0x00000000000479c3 */ /* 0x000e220000002500 */
[----:B------:R-:W1:Y:S07]  /*0030*/  LDCU UR6, c[0x0][0x388] ;  /* 0x00007100ff0677ac */ /* 0x000e6e0008000800 */
[----:B------:R-:W0:Y:S01]  /*0040*/  LDC R0, c[0x0][0x360] ;  /* 0x0000d800ff007b82 */ /* 0x000e220000000800 */
[----:B------:R-:W2:Y:S01]  /*0050*/  LDCU UR5, c[0x0][0x370] ;  /* 0x00006e00ff0577ac */ /* 0x000ea20008000800 */
[----:B0-----:R-:W-:-:S02]  /*0060*/  IMAD R5, R0, UR4, R5 ;  /* 0x0000000400057c24 */ /* 0x001fc4000f8e0205 */
[----:B--2---:R-:W-:-:S03]  /*0070*/  IMAD R0, R0, UR5, RZ ;  /* 0x0000000500007c24 */ /* 0x004fc6000f8e02ff */
[----:B-1----:R-:W-:-:S13]  /*0080*/  ISETP.GE.AND P0, PT, R5, UR6, PT ;  /* 0x0000000605007c0c */ /* 0x002fda000bf06270 */
[----:B------:R-:W-:Y:S05]  /*0090*/  @P0 EXIT ;  /* 0x000000000000094d */ /* 0x000fea0003800000 */
[----:B------:R-:W0:Y:S01]  /*00a0*/  I2F.U32.RP R8, R0 ;  /* 0x0000000000087306 */ /* 0x000e220000209000 */
[C---:B------:R-:W-:Y:S01]  /*00b0*/  IADD3 R4, PT, PT, R0.reuse, R5, RZ ;  /* 0x0000000500047210 */ /* 0x040fe20007ffe0ff */
[----:B------:R-:W-:Y:S01]  /*00c0*/  IMAD.MOV R9, RZ, RZ, -R0 ;  /* 0x000000ffff097224 */ /* 0x000fe200078e0a00 */
[----:B------:R-:W-:Y:S01]  /*00d0*/  ISETP.NE.U32.AND P2, PT, R0, RZ, PT ;  /* 0x000000ff0000720c */ /* 0x000fe20003f45070 */
[----:B------:R-:W1:Y:S01]  /*00e0*/  LDCU.64 UR4, c[0x0][0x358] ;  /* 0x00006b00ff0477ac */ /* 0x000e620008000a00 */
[C---:B------:R-:W-:Y:S01]  /*00f0*/  ISETP.GE.AND P0, PT, R4.reuse, UR6, PT ;  /* 0x0000000604007c0c */ /* 0x040fe2000bf06270 */
[----:B------:R-:W-:Y:S01]  /*0100*/  BSSY.RECONVERGENT B0, `(.L_x_0) ;  /* 0x0000025000007945 */ /* 0x000fe20003800200 */
[----:B------:R-:W-:Y:S02]  /*0110*/  VIMNMX R7, PT, PT, R4, UR6, !PT ;  /* 0x0000000604077c48 */ /* 0x000fe4000ffe0100 */
[----:B------:R-:W-:-:S04]  /*0120*/  SEL R6, RZ, 0x1, P0 ;  /* 0x00000001ff067807 */ /* 0x000fc80000000000 */
[----:B------:R-:W-:Y:S01]  /*0130*/  IADD3 R7, PT, PT, R7, -R4, -R6 ;  /* 0x8000000407077210 */ /* 0x000fe20007ffe806 */
[----:B0-----:R-:W0:Y:S02]  /*0140*/  MUFU.RCP R8, R8 ;  /* 0x0000000800087308 */ /* 0x001e240000001000 */
[----:B0-----:R-:W-:-:S06]  /*0150*/  VIADD R2, R8, 0xffffffe ;  /* 0x0ffffffe08027836 */ /* 0x001fcc0000000000 */
[----:B------:R0:W2:Y:S02]  /*0160*/  F2I.FTZ.U32.TRUNC.NTZ R3, R2 ;  /* 0x0000000200037305 */ /* 0x0000a4000021f000 */
[----:B0-----:R-:W-:Y:S02]  /*0170*/  IMAD.MOV.U32 R2, RZ, RZ, RZ ;  /* 0x000000ffff027224 */ /* 0x001fe400078e00ff */
[----:B--2---:R-:W-:-:S04]  /*0180*/  IMAD R9, R9, R3, RZ ;  /* 0x0000000309097224 */ /* 0x004fc800078e02ff */
[----:B------:R-:W-:-:S06]  /*0190*/  IMAD.HI.U32 R8, R3, R9, R2 ;  /* 0x0000000903087227 */ /* 0x000fcc00078e0002 */
[----:B------:R-:W-:-:S05]  /*01a0*/  IMAD.HI.U32 R9, R8, R7, RZ ;  /* 0x0000000708097227 */ /* 0x000fca00078e00ff */
[----:B------:R-:W-:-:S05]  /*01b0*/  IADD3 R2, PT, PT, -R9, RZ, RZ ;  /* 0x000000ff09027210 */ /* 0x000fca0007ffe1ff */
[----:B------:R-:W-:Y:S02]  /*01c0*/  IMAD R7, R0, R2, R7 ;  /* 0x0000000200077224 */ /* 0x000fe400078e0207 */
[----:B------:R-:W0:Y:S03]  /*01d0*/  LDC.64 R2, c[0x0][0x380] ;  /* 0x0000e000ff027b82 */ /* 0x000e260000000a00 */
[----:B------:R-:W-:-:S13]  /*01e0*/  ISETP.GE.U32.AND P0, PT, R7, R0, PT ;  /* 0x000000000700720c */ /* 0x000fda0003f06070 */
[----:B------:R-:W-:Y:S01]  /*01f0*/  @P0 IMAD.IADD R7, R7, 0x1, -R0 ;  /* 0x0000000107070824 */ /* 0x000fe200078e0a00 */
[----:B------:R-:W-:-:S04]  /*0200*/  @P0 IADD3 R9, PT, PT, R9, 0x1, RZ ;  /* 0x0000000109090810 */ /* 0x000fc80007ffe0ff */
[----:B------:R-:W-:-:S13]  /*0210*/  ISETP.GE.U32.AND P1, PT, R7, R0, PT ;  /* 0x000000000700720c */ /* 0x000fda0003f26070 */
[----:B------:R-:W-:Y:S01]  /*0220*/  @P1 VIADD R9, R9, 0x1 ;  /* 0x0000000109091836 */ /* 0x000fe20000000000 */
[----:B------:R-:W-:-:S04]  /*0230*/  @!P2 LOP3.LUT R9, RZ, R0, RZ, 0x33, !PT ;  /* 0x00000000ff09a212 */ /* 0x000fc800078e33ff */
[----:B------:R-:W-:-:S04]  /*0240*/  IADD3 R4, PT, PT, R6, R9, RZ ;  /* 0x0000000906047210 */ /* 0x000fc80007ffe0ff */
[C---:B------:R-:W-:Y:S02]  /*0250*/  LOP3.LUT R6, R4.reuse, 0x3, RZ, 0xc0, !PT ;  /* 0x0000000304067812 */ /* 0x040fe400078ec0ff */
[----:B------:R-:W-:Y:S02]  /*0260*/  ISETP.GE.U32.AND P1, PT, R4, 0x3, PT ;  /* 0x000000030400780c */ /* 0x000fe40003f26070 */
[----:B------:R-:W-:-:S13]  /*0270*/  ISETP.NE.AND P0, PT, R6, 0x3, PT ;  /* 0x000000030600780c */ /* 0x000fda0003f05270 */
[----:B01----:R-:W-:Y:S05]  /*0280*/  @!P0 BRA `(.L_x_1) ;  /* 0x0000000000308947 */ /* 0x003fea0003800000 */
[----:B------:R-:W0:Y:S01]  /*0290*/  LDC.64 R8, c[0x0][0x380] ;  /* 0x0000e000ff087b82 */ /* 0x000e220000000a00 */
[----:B------:R-:W-:-:S05]  /*02a0*/  VIADD R4, R4, 0x1 ;  /* 0x0000000104047836 */ /* 0x000fca0000000000 */
[----:B------:R-:W-:-:S04]  /*02b0*/  LOP3.LUT R4, R4, 0x3, RZ, 0xc0, !PT ;  /* 0x0000000304047812 */ /* 0x000fc800078ec0ff */
[----:B------:R-:W-:-:S07]  /*02c0*/  IADD3 R4, PT, PT, -R4, RZ, RZ ;  /* 0x000000ff04047210 */ /* 0x000fce0007ffe1ff */
.L_x_2:
[----:B01----:R-:W-:-:S05]  /*02d0*/  IMAD.WIDE R6, R5, 0x4, R8 ;  /* 0x0000000405067825 */ /* 0x003fca00078e0208 */
[----:B------:R-:W2:Y:S01]  /*02e0*/  LDG.E R10, desc[UR4][R6.64] ;  /* 0x00000004060a7981 */ /* 0x000ea2000c1e1900 */
[----:B------:R-:W-:Y:S01]  /*02f0*/  IADD3 R4, PT, PT, R4, 0x1, RZ ;  /* 0x0000000104047810 */ /* 0x000fe20007ffe0ff */
[----:B------:R-:W-:-:S03]  /*0300*/  IMAD.IADD R5, R0, 0x1, R5 ;  /* 0x0000000100057824 */ /* 0x000fc600078e0205 */
[----:B------:R-:W-:Y:S01]  /*0310*/  ISETP.NE.AND P0, PT, R4, RZ, PT ;  /* 0x000000ff0400720c */ /* 0x000fe20003f05270 */
[----:B--2---:R-:W-:-:S05]  /*0320*/  IMAD.SHL.U32 R11, R10, 0x2, RZ ;  /* 0x000000020a0b7824 */ /* 0x004fca00078e00ff */
[----:B------:R1:W-:Y:S07]  /*0330*/  STG.E desc[UR4][R6.64], R11 ;  /* 0x0000000b06007986 */ /* 0x0003ee000c101904 */
[----:B------:R-:W-:Y:S05]  /*0340*/  @P0 BRA `(.L_x_2) ;  /* 0xfffffffc00e00947 */ /* 0x000fea000383ffff */
.L_x_1:
[----:B------:R-:W-:Y:S05]  /*0350*/  BSYNC.RECONVERGENT B0 ;  /* 0x0000000000007941 */ /* 0x000fea0003800200 */
.L_x_0:
[----:B------:R-:W-:Y:S05]  /*0360*/  @!P1 EXIT ;  /* 0x000000000000994d */ /* 0x000fea0003800000 */
.L_x_3:
[----:B0-----:R-:W-:-:S05]  /*0370*/  IMAD.WIDE R12, R5, 0x4, R2 ;  /* 0x00000004050c7825 */ /* 0x001fca00078e0202 */
[----:B------:R-:W2:Y:S01]  /*0380*/  LDG.E R4, desc[UR4][R12.64] ;  /* 0x000000040c047981 */ /* 0x000ea2000c1e1900 */
[----:B-1----:R-:W-:Y:S01]  /*0390*/  IMAD.WIDE R6, R0, 0x4, R12 ;  /* 0x0000000400067825 */ /* 0x002fe200078e020c */
[----:B--2---:R-:W-:-:S05]  /*03a0*/  SHF.L.U32 R15, R4, 0x1, RZ ;  /* 0x00000001040f7819 */ /* 0x004fca00000006ff */
[----:B------:R0:W-:Y:S04]  /*03b0*/  STG.E desc[UR4][R12.64], R15 ;  /* 0x0000000f0c007986 */ /* 0x0001e8000c101904 */
[----:B------:R-:W2:Y:S01]  /*03c0*/  LDG.E R4, desc[UR4][R6.64] ;  /* 0x0000000406047981 */ /* 0x000ea2000c1e1900 */
[----:B------:R-:W-:-:S04]  /*03d0*/  IMAD.WIDE R8, R0, 0x4, R6 ;  /* 0x0000000400087825 */ /* 0x000fc800078e0206 */
[----:B--2---:R-:W-:-:S05]  /*03e0*/  IMAD.SHL.U32 R17, R4, 0x2, RZ ;  /* 0x0000000204117824 */ /* 0x004fca00078e00ff */
[----:B------:R0:W-:Y:S04]  /*03f0*/  STG.E desc[UR4][R6.64], R17 ;  /* 0x0000001106007986 */ /* 0x0001e8000c101904 */
[----:B------:R-:W2:Y:S01]  /*0400*/  LDG.E R4, desc[UR4][R8.64] ;  /* 0x0000000408047981 */ /* 0x000ea2000c1e1900 */
[----:B------:R-:W-:Y:S01]  /*0410*/  IMAD.WIDE R10, R0, 0x4, R8 ;  /* 0x00000004000a7825 */ /* 0x000fe200078e0208 */
[----:B--2---:R-:W-:-:S05]  /*0420*/  SHF.L.U32 R19, R4, 0x1, RZ ;  /* 0x0000000104137819 */ /* 0x004fca00000006ff */
[----:B------:R0:W-:Y:S04]  /*0430*/  STG.E desc[UR4][R8.64], R19 ;  /* 0x0000001308007986 */ /* 0x0001e8000c101904 */
[----:B------:R-:W2:Y:S01]  /*0440*/  LDG.E R4, desc[UR4][R10.64] ;  /* 0x000000040a047981 */ /* 0x000ea2000c1e1900 */
[----:B------:R-:W-:-:S04]  /*0450*/  LEA R5, R0, R5, 0x2 ;  /* 0x0000000500057211 */ /* 0x000fc800078e10ff */
[----:B------:R-:W-:Y:S01]  /*0460*/  ISETP.GE.AND P0, PT, R5, UR6, PT ;  /* 0x0000000605007c0c */ /* 0x000fe2000bf06270 */
[----:B--2---:R-:W-:-:S05]  /*0470*/  IMAD.SHL.U32 R21, R4, 0x2, RZ ;  /* 0x0000000204157824 */ /* 0x004fca00078e00ff */
[----:B------:R0:W-:Y:S07]  /*0480*/  STG.E desc[UR4][R10.64], R21 ;  /* 0x000000150a007986 */ /* 0x0001ee000c101904 */
[----:B------:R-:W-:Y:S05]  /*0490*/  @!P0 BRA `(.L_x_3) ;  /* 0xfffffffc00b48947 */ /* 0x000fea000383ffff */
[----:B------:R-:W-:Y:S05]  /*04a0*/  EXIT ;  /* 0x000000000000794d */ /* 0x000fea0003800000 */
.L_x_4:
[----:B------:R-:W-:-:S00]  /*04b0*/  BRA `(.L_x_4) ;  /* 0xfffffffc00fc7947 */ /* 0x000fc0000383ffff */
[----:B------:R-:W-:-:S00]  /*04c0*/  NOP ;  /* 0x0000000000007918 */ /* 0x000fc00000000000 */
        /* <DEDUP_REMOVED lines=11> */
.L_x_5:


//--------------------- .nv.shared.reserved.0     --------------------------
	.section	.nv.shared.reserved.0,"aw",@nobits
	.weak		__nv_reservedSMEM_offset_0_alias
	.size		__nv_reservedSMEM_offset_0_alias, 0, 64
	.other		__nv_reservedSMEM_offset_0_alias,@"STO_CUDA_RESERVED_SHARED STV_DEFAULT"
__nv_reservedSMEM_offset_0_alias:
	.zero		0
	.zero		64


//--------------------- .nv.constant0._Z15double_elementsPii --------------------------
	.section	.nv.constant0._Z15double_elementsPii,"a",@progbits
	.sectionflags	@""
	.align	4
.nv.constant0._Z15double_elementsPii:
	.zero		908


//--------------------- SYMBOLS --------------------------

	.type		.nv.reservedSmem.offset0,@object
	.size		.nv.reservedSmem.offset0,0x4
